//
// Generated by NVIDIA NVVM Compiler
//
// Compiler Build ID: CL-36424714
// Cuda compilation tools, release 13.0, V13.0.88
// Based on NVVM 20.0.0
//

.version 9.0
.target sm_100
.address_size 64

	// .globl	_Z15computePiKernelPffi

.visible .entry _Z15computePiKernelPffi(
	.param .u64 .ptr .align 1 _Z15computePiKernelPffi_param_0,
	.param .f32 _Z15computePiKernelPffi_param_1,
	.param .u32 _Z15computePiKernelPffi_param_2
)
{
	.reg .pred 	%p<2>;
	.reg .b32 	%r<7>;
	.reg .b32 	%f<6>;
	.reg .b64 	%rd<3>;
	.reg .b64 	%fd<9>;

	ld.param.u64 	%rd1, [_Z15computePiKernelPffi_param_0];
	ld.param.f32 	%f1, [_Z15computePiKernelPffi_param_1];
	ld.param.u32 	%r2, [_Z15computePiKernelPffi_param_2];
	mov.u32 	%r3, %ctaid.x;
	mov.u32 	%r4, %ntid.x;
	mov.u32 	%r5, %tid.x;
	mad.lo.s32 	%r1, %r3, %r4, %r5;
	setp.ge.s32 	%p1, %r1, %r2;
	@%p1 bra 	$L__BB0_2;
	cvta.to.global.u64 	%rd2, %rd1;
	add.s32 	%r6, %r1, 1;
	cvt.rn.f64.s32 	%fd1, %r6;
	add.f64 	%fd2, %fd1, 0dBFE0000000000000;
	cvt.f64.f32 	%fd3, %f1;
	mul.f64 	%fd4, %fd2, %fd3;
	cvt.rn.f32.f64 	%f2, %fd4;
	mul.f32 	%f3, %f2, %f2;
	cvt.f64.f32 	%fd5, %f3;
	add.f64 	%fd6, %fd5, 0d3FF0000000000000;
	mov.f64 	%fd7, 0d4010000000000000;
	div.rn.f64 	%fd8, %fd7, %fd6;
	cvt.rn.f32.f64 	%f4, %fd8;
	atom.global.add.f32 	%f5, [%rd2], %f4;
$L__BB0_2:
	ret;

}


// ===== COMPILED SASS (sm_100) =====

	.target	sm_100

	.elftype	@"ET_EXEC"


//--------------------- .note.nv.tkinfo           --------------------------
	.section	.note.nv.tkinfo,"",@"SHT_NOTE"
	.sectionflags	@"SHF_NOTE_NV_TKINFO"
	.tkinfo
        /*0018*/ 	.word	0x00000002
        /*0030*/ 	.string	""
        /*0030*/ 	.string	"ptxas"
        /*0030*/ 	.string	"Cuda compilation tools, release 13.0, V13.0.88"
        /*0030*/ 	.string	"Build cuda_13.0.r13.0/compiler.36424714_0"
        /*0030*/ 	.string	"-arch sm_100 -m 64 "



//--------------------- .note.nv.cuinfo           --------------------------
	.section	.note.nv.cuinfo,"",@"SHT_NOTE"
	.sectionflags	@"SHF_NOTE_NV_CUINFO"
        /*0018*/ 	.short	0x0002
        /*001a*/ 	.short	0x0064
        /*001c*/ 	.short	0x0082
	.zero		2


//--------------------- .nv.info                  --------------------------
	.section	.nv.info,"",@"SHT_CUDA_INFO"
	.align	4


	//----- nvinfo : EIATTR_REGCOUNT
	.align		4
        /*0000*/ 	.byte	0x04, 0x2f
        /*0002*/ 	.short	(.L_1 - .L_0)
	.align		4
.L_0:
        /*0004*/ 	.word	index@(_Z15computePiKernelPffi)
        /*0008*/ 	.word	0x00000014


	//----- nvinfo : EIATTR_FRAME_SIZE
	.align		4
.L_1:
        /*000c*/ 	.byte	0x04, 0x11
        /*000e*/ 	.short	(.L_3 - .L_2)
	.align		4
.L_2:
        /*0010*/ 	.word	index@($__internal_0_$__cuda_sm20_div_rn_f64_full)
        /*0014*/ 	.word	0x00000000


	//----- nvinfo : EIATTR_FRAME_SIZE
	.align		4
.L_3:
        /*0018*/ 	.byte	0x04, 0x11
        /*001a*/ 	.short	(.L_5 - .L_4)
	.align		4
.L_4:
        /*001c*/ 	.word	index@(_Z15computePiKernelPffi)
        /*0020*/ 	.word	0x00000000


	//----- nvinfo : EIATTR_MIN_STACK_SIZE
	.align		4
.L_5:
        /*0024*/ 	.byte	0x04, 0x12
        /*0026*/ 	.short	(.L_7 - .L_6)
	.align		4
.L_6:
        /*0028*/ 	.word	index@(_Z15computePiKernelPffi)
        /*002c*/ 	.word	0x00000000
.L_7:


//--------------------- .nv.compat                --------------------------
	.section	.nv.compat,"",@"SHT_CUDA_COMPAT_INFO"
	.align	4
        /*0000*/ 	.byte	0x02, 0x09, 0x00, 0x00, 0x02, 0x02, 0x01, 0x00, 0x02, 0x05, 0x05, 0x00, 0x03, 0x07, 0x01, 0x01
        /*0010*/ 	.byte	0x02, 0x03, 0x00, 0x00, 0x02, 0x06, 0x01, 0x00, 0x04, 0x0b, 0x08, 0x00, 0x01, 0x00, 0x00, 0x00
        /*0020*/ 	.byte	0x00, 0x00, 0x00, 0x00


//--------------------- .nv.info._Z15computePiKernelPffi --------------------------
	.section	.nv.info._Z15computePiKernelPffi,"",@"SHT_CUDA_INFO"
	.sectionflags	@""
	.align	4


	//----- nvinfo : EIATTR_CUDA_API_VERSION
	.align		4
        /*0000*/ 	.byte	0x04, 0x37
        /*0002*/ 	.short	(.L_9 - .L_8)
.L_8:
        /*0004*/ 	.word	0x00000082


	//----- nvinfo : EIATTR_KPARAM_INFO
	.align		4
.L_9:
        /*0008*/ 	.byte	0x04, 0x17
        /*000a*/ 	.short	(.L_11 - .L_10)
.L_10:
        /*000c*/ 	.word	0x00000000
        /*0010*/ 	.short	0x0002
        /*0012*/ 	.short	0x000c
        /*0014*/ 	.byte	0x00, 0xf0, 0x11, 0x00


	//----- nvinfo : EIATTR_KPARAM_INFO
	.align		4
.L_11:
        /*0018*/ 	.byte	0x04, 0x17
        /*001a*/ 	.short	(.L_13 - .L_12)
.L_12:
        /*001c*/ 	.word	0x00000000
        /*0020*/ 	.short	0x0001
        /*0022*/ 	.short	0x0008
        /*0024*/ 	.byte	0x00, 0xf0, 0x11, 0x00


	//----- nvinfo : EIATTR_KPARAM_INFO
	.align		4
.L_13:
        /*0028*/ 	.byte	0x04, 0x17
        /*002a*/ 	.short	(.L_15 - .L_14)
.L_14:
        /*002c*/ 	.word	0x00000000
        /*0030*/ 	.short	0x0000
        /*0032*/ 	.short	0x0000
        /*0034*/ 	.byte	0x00, 0xf5, 0x21, 0x00


	//----- nvinfo : EIATTR_SPARSE_MMA_MASK
	.align		4
.L_15:
        /*0038*/ 	.byte	0x03, 0x50
        /*003a*/ 	.short	0x0000


	//----- nvinfo : EIATTR_MAXREG_COUNT
	.align		4
        /*003c*/ 	.byte	0x03, 0x1b
        /*003e*/ 	.short	0x00ff


	//----- nvinfo : EIATTR_MERCURY_ISA_VERSION
	.align		4
        /*0040*/ 	.byte	0x03, 0x5f
        /*0042*/ 	.short	0x0101


	//----- nvinfo : EIATTR_VRC_CTA_INIT_COUNT
	.align		4
        /*0044*/ 	.byte	0x02, 0x4a
	.zero		1
	.zero		1


	//----- nvinfo : EIATTR_EXIT_INSTR_OFFSETS
	.align		4
        /*0048*/ 	.byte	0x04, 0x1c
        /*004a*/ 	.short	(.L_17 - .L_16)


	//   ....[0]....
.L_16:
        /*004c*/ 	.word	0x00000070


	//   ....[1]....
        /*0050*/ 	.word	0x00000290


	//----- nvinfo : EIATTR_CRS_STACK_SIZE
	.align		4
.L_17:
        /*0054*/ 	.byte	0x04, 0x1e
        /*0056*/ 	.short	(.L_19 - .L_18)
.L_18:
        /*0058*/ 	.word	0x00000000


	//----- nvinfo : EIATTR_CBANK_PARAM_SIZE
	.align		4
.L_19:
        /*005c*/ 	.byte	0x03, 0x19
        /*005e*/ 	.short	0x0010


	//----- nvinfo : EIATTR_PARAM_CBANK
	.align		4
        /*0060*/ 	.byte	0x04, 0x0a
        /*0062*/ 	.short	(.L_21 - .L_20)
	.align		4
.L_20:
        /*0064*/ 	.word	index@(.nv.constant0._Z15computePiKernelPffi)
        /*0068*/ 	.short	0x0380
        /*006a*/ 	.short	0x0010


	//----- nvinfo : EIATTR_SW_WAR
	.align		4
.L_21:
        /*006c*/ 	.byte	0x04, 0x36
        /*006e*/ 	.short	(.L_23 - .L_22)
.L_22:
        /*0070*/ 	.word	0x00000008
.L_23:


//--------------------- .nv.callgraph             --------------------------
	.section	.nv.callgraph,"",@"SHT_CUDA_CALLGRAPH"
	.align	4
	.sectionentsize	8
	.align		4
        /*0000*/ 	.word	0x00000000
	.align		4
        /*0004*/ 	.word	0xffffffff
	.align		4
        /*0008*/ 	.word	0x00000000
	.align		4
        /*000c*/ 	.word	0xfffffffe
	.align		4
        /*0010*/ 	.word	0x00000000
	.align		4
        /*0014*/ 	.word	0xfffffffd
	.align		4
        /*0018*/ 	.word	0x00000000
	.align		4
        /*001c*/ 	.word	0xfffffffc


//--------------------- .text._Z15computePiKernelPffi --------------------------
	.section	.text._Z15computePiKernelPffi,"ax",@progbits
	.align	128
        .global         _Z15computePiKernelPffi
        .type           _Z15computePiKernelPffi,@function
        .size           _Z15computePiKernelPffi,(.L_x_7 - _Z15computePiKernelPffi)
        .other          _Z15computePiKernelPffi,@"STO_CUDA_ENTRY STV_DEFAULT"
_Z15computePiKernelPffi:
.text._Z15computePiKernelPffi:
[----:B------:R-:W-:Y:S01]  /*0000*/  LDC R1, c[0x0][0x37c] ;  /* 0x0000df00ff017b82 */ /* 0x000fe20000000800 */
[----:B------:R-:W0:Y:S07]  /*0010*/  S2R R3, SR_TID.X ;  /* 0x0000000000037919 */ /* 0x000e2e0000002100 */
[----:B------:R-:W0:Y:S01]  /*0020*/  S2UR UR4, SR_CTAID.X ;  /* 0x00000000000479c3 */ /* 0x000e220000002500 */
[----:B------:R-:W1:Y:S07]  /*0030*/  LDCU UR5, c[0x0][0x38c] ;  /* 0x00007180ff0577ac */ /* 0x000e6e0008000800 */
[----:B------:R-:W0:Y:S02]  /*0040*/  LDC R0, c[0x0][0x360] ;  /* 0x0000d800ff007b82 */ /* 0x000e240000000800 */
[----:B0-----:R-:W-:-:S05]  /*0050*/  IMAD R0, R0, UR4, R3 ;  /* 0x0000000400007c24 */ /* 0x001fca000f8e0203 */
[----:B-1----:R-:W-:-:S13]  /*0060*/  ISETP.GE.AND P0, PT, R0, UR5, PT ;  /* 0x0000000500007c0c */ /* 0x002fda000bf06270 */
[----:B------:R-:W-:Y:S05]  /*0070*/  @P0 EXIT ;  /* 0x000000000000094d */ /* 0x000fea0003800000 */
[----:B------:R-:W0:Y:S01]  /*0080*/  LDCU UR4, c[0x0][0x388] ;  /* 0x00007100ff0477ac */ /* 0x000e220008000800 */
[----:B------:R-:W-:Y:S01]  /*0090*/  VIADD R0, R0, 0x1 ;  /* 0x0000000100007836 */ /* 0x000fe20000000000 */
[----:B------:R-:W-:Y:S01]  /*00a0*/  BSSY.RECONVERGENT B0, `(.L_x_0) ;  /* 0x000001b000007945 */ /* 0x000fe20003800200 */
[----:B------:R-:W-:Y:S02]  /*00b0*/  IMAD.MOV.U32 R6, RZ, RZ, 0x1 ;  /* 0x00000001ff067424 */ /* 0x000fe400078e00ff */
[----:B------:R-:W1:Y:S08]  /*00c0*/  I2F.F64 R2, R0 ;  /* 0x0000000000027312 */ /* 0x000e700000201c00 */
[----:B0-----:R-:W0:Y:S01]  /*00d0*/  F2F.F64.F32 R4, UR4 ;  /* 0x0000000400047d10 */ /* 0x001e220008201800 */
[----:B------:R-:W2:Y:S01]  /*00e0*/  LDCU.64 UR4, c[0x0][0x358] ;  /* 0x00006b00ff0477ac */ /* 0x000ea20008000a00 */
[----:B-1----:R-:W-:-:S08]  /*00f0*/  DADD R2, R2, -0.5 ;  /* 0xbfe0000002027429 */ /* 0x002fd00000000000 */
[----:B0-----:R-:W-:-:S10]  /*0100*/  DMUL R2, R2, R4 ;  /* 0x0000000402027228 */ /* 0x001fd40000000000 */
[----:B------:R-:W0:Y:S02]  /*0110*/  F2F.F32.F64 R2, R2 ;  /* 0x0000000200027310 */ /* 0x000e240000301000 */
[----:B0-----:R-:W-:-:S06]  /*0120*/  FMUL R10, R2, R2 ;  /* 0x00000002020a7220 */ /* 0x001fcc0000400000 */
[----:B------:R-:W0:Y:S02]  /*0130*/  F2F.F64.F32 R4, R10 ;  /* 0x0000000a00047310 */ /* 0x000e240000201800 */
[----:B0-----:R-:W-:-:S06]  /*0140*/  DADD R4, R4, 1 ;  /* 0x3ff0000004047429 */ /* 0x001fcc0000000000 */
[----:B------:R-:W0:Y:S02]  /*0150*/  MUFU.RCP64H R7, R5 ;  /* 0x0000000500077308 */ /* 0x000e240000001800 */
[----:B0-----:R-:W-:-:S08]  /*0160*/  DFMA R8, -R4, R6, 1 ;  /* 0x3ff000000408742b */ /* 0x001fd00000000106 */
[----:B------:R-:W-:-:S08]  /*0170*/  DFMA R8, R8, R8, R8 ;  /* 0x000000080808722b */ /* 0x000fd00000000008 */
[----:B------:R-:W-:-:S08]  /*0180*/  DFMA R8, R6, R8, R6 ;  /* 0x000000080608722b */ /* 0x000fd00000000006 */
[----:B------:R-:W-:-:S08]  /*0190*/  DFMA R6, -R4, R8, 1 ;  /* 0x3ff000000406742b */ /* 0x000fd00000000108 */
[----:B------:R-:W-:-:S08]  /*01a0*/  DFMA R6, R8, R6, R8 ;  /* 0x000000060806722b */ /* 0x000fd00000000008 */
[----:B------:R-:W-:-:S08]  /*01b0*/  DMUL R2, R6, 4 ;  /* 0x4010000006027828 */ /* 0x000fd00000000000 */
[----:B------:R-:W-:-:S08]  /*01c0*/  DFMA R8, -R4, R2, 4 ;  /* 0x401000000408742b */ /* 0x000fd00000000102 */
[----:B------:R-:W-:-:S10]  /*01d0*/  DFMA R2, R6, R8, R2 ;  /* 0x000000080602722b */ /* 0x000fd40000000002 */
[----:B------:R-:W-:-:S05]  /*01e0*/  FFMA R0, RZ, R5, R3 ;  /* 0x00000005ff007223 */ /* 0x000fca0000000003 */
[----:B------:R-:W-:-:S13]  /*01f0*/  FSETP.GT.AND P0, PT, |R0|, 1.469367938527859385e-39, PT ;  /* 0x001000000000780b */ /* 0x000fda0003f04200 */
[----:B--2---:R-:W-:Y:S05]  /*0200*/  @P0 BRA `(.L_x_1) ;  /* 0x0000000000100947 */ /* 0x004fea0003800000 */
[----:B------:R-:W-:-:S07]  /*0210*/  MOV R0, 0x230 ;  /* 0x0000023000007802 */ /* 0x000fce0000000f00 */
[----:B------:R-:W-:Y:S05]  /*0220*/  CALL.REL.NOINC `($__internal_0_$__cuda_sm20_div_rn_f64_full) ;  /* 0x00000000001c7944 */ /* 0x000fea0003c00000 */
[----:B------:R-:W-:Y:S02]  /*0230*/  IMAD.MOV.U32 R2, RZ, RZ, R10 ;  /* 0x000000ffff027224 */ /* 0x000fe400078e000a */
[----:B------:R-:W-:-:S07]  /*0240*/  IMAD.MOV.U32 R3, RZ, RZ, R11 ;  /* 0x000000ffff037224 */ /* 0x000fce00078e000b */
.L_x_1:
[----:B------:R-:W-:Y:S05]  /*0250*/  BSYNC.RECONVERGENT B0 ;  /* 0x0000000000007941 */ /* 0x000fea0003800200 */
.L_x_0:
[----:B------:R-:W0:Y:S01]  /*0260*/  LDC.64 R4, c[0x0][0x380] ;  /* 0x0000e000ff047b82 */ /* 0x000e220000000a00 */
[----:B------:R-:W0:Y:S02]  /*0270*/  F2F.F32.F64 R3, R2 ;  /* 0x0000000200037310 */ /* 0x000e240000301000 */
[----:B0-----:R-:W-:Y:S01]  /*0280*/  REDG.E.ADD.F32.FTZ.RN.STRONG.GPU desc[UR4][R4.64], R3 ;  /* 0x00000003040079a6 */ /* 0x001fe2000c12f304 */
[----:B------:R-:W-:Y:S05]  /*0290*/  EXIT ;  /* 0x000000000000794d */ /* 0x000fea0003800000 */
        .weak           $__internal_0_$__cuda_sm20_div_rn_f64_full
        .type           $__internal_0_$__cuda_sm20_div_rn_f64_full,@function
        .size           $__internal_0_$__cuda_sm20_div_rn_f64_full,(.L_x_7 - $__internal_0_$__cuda_sm20_div_rn_f64_full)
$__internal_0_$__cuda_sm20_div_rn_f64_full:
[C---:B------:R-:W-:Y:S01]  /*02a0*/  FSETP.GEU.AND P0, PT, |R5|.reuse, 1.469367938527859385e-39, PT ;  /* 0x001000000500780b */ /* 0x040fe20003f0e200 */
[----:B------:R-:W-:Y:S01]  /*02b0*/  IMAD.MOV.U32 R6, RZ, RZ, 0x1 ;  /* 0x00000001ff067424 */ /* 0x000fe200078e00ff */
[C---:B------:R-:W-:Y:S01]  /*02c0*/  LOP3.LUT R2, R5.reuse, 0x800fffff, RZ, 0xc0, !PT ;  /* 0x800fffff05027812 */ /* 0x040fe200078ec0ff */
[----:B------:R-:W-:Y:S01]  /*02d0*/  IMAD.MOV.U32 R15, RZ, RZ, 0x40100000 ;  /* 0x40100000ff0f7424 */ /* 0x000fe200078e00ff */
[----:B------:R-:W-:Y:S01]  /*02e0*/  LOP3.LUT R12, R5, 0x7ff00000, RZ, 0xc0, !PT ;  /* 0x7ff00000050c7812 */ /* 0x000fe200078ec0ff */
[----:B------:R-:W-:Y:S01]  /*02f0*/  IMAD.MOV.U32 R16, RZ, RZ, 0x1ca00000 ;  /* 0x1ca00000ff107424 */ /* 0x000fe200078e00ff */
[----:B------:R-:W-:Y:S01]  /*0300*/  LOP3.LUT R3, R2, 0x3ff00000, RZ, 0xfc, !PT ;  /* 0x3ff0000002037812 */ /* 0x000fe200078efcff */
[----:B------:R-:W-:Y:S01]  /*0310*/  IMAD.MOV.U32 R2, RZ, RZ, R4 ;  /* 0x000000ffff027224 */ /* 0x000fe200078e0004 */
[----:B------:R-:W-:Y:S01]  /*0320*/  ISETP.LE.U32.AND P1, PT, R12, 0x40100000, PT ;  /* 0x401000000c00780c */ /* 0x000fe20003f23070 */
[----:B------:R-:W-:Y:S01]  /*0330*/  IMAD.MOV.U32 R14, RZ, RZ, R12 ;  /* 0x000000ffff0e7224 */ /* 0x000fe200078e000c */
[----:B------:R-:W-:Y:S01]  /*0340*/  BSSY.RECONVERGENT B1, `(.L_x_2) ;  /* 0x0000041000017945 */ /* 0x000fe20003800200 */
[----:B------:R-:W-:-:S02]  /*0350*/  VIADD R17, R15, 0xffffffff ;  /* 0xffffffff0f117836 */ /* 0x000fc40000000000 */
[----:B------:R-:W-:-:S06]  /*0360*/  @!P0 DMUL R2, R4, 8.98846567431157953865e+307 ;  /* 0x7fe0000004028828 */ /* 0x000fcc0000000000 */
[----:B------:R-:W0:Y:S04]  /*0370*/  MUFU.RCP64H R7, R3 ;  /* 0x0000000300077308 */ /* 0x000e280000001800 */
[----:B------:R-:W-:Y:S02]  /*0380*/  @!P0 LOP3.LUT R14, R3, 0x7ff00000, RZ, 0xc0, !PT ;  /* 0x7ff00000030e8812 */ /* 0x000fe400078ec0ff */
[----:B------:R-:W-:-:S03]  /*0390*/  ISETP.GT.U32.AND P0, PT, R17, 0x7feffffe, PT ;  /* 0x7feffffe1100780c */ /* 0x000fc60003f04070 */
[----:B------:R-:W-:-:S05]  /*03a0*/  VIADD R17, R14, 0xffffffff ;  /* 0xffffffff0e117836 */ /* 0x000fca0000000000 */
[----:B------:R-:W-:Y:S01]  /*03b0*/  ISETP.GT.U32.OR P0, PT, R17, 0x7feffffe, P0 ;  /* 0x7feffffe1100780c */ /* 0x000fe20000704470 */
[----:B0-----:R-:W-:-:S08]  /*03c0*/  DFMA R8, R6, -R2, 1 ;  /* 0x3ff000000608742b */ /* 0x001fd00000000802 */
[----:B------:R-:W-:-:S08]  /*03d0*/  DFMA R8, R8, R8, R8 ;  /* 0x000000080808722b */ /* 0x000fd00000000008 */
[----:B------:R-:W-:-:S08]  /*03e0*/  DFMA R8, R6, R8, R6 ;  /* 0x000000080608722b */ /* 0x000fd00000000006 */
[----:B------:R-:W-:-:S08]  /*03f0*/  DFMA R6, R8, -R2, 1 ;  /* 0x3ff000000806742b */ /* 0x000fd00000000802 */
[----:B------:R-:W-:Y:S01]  /*0400*/  DFMA R8, R8, R6, R8 ;  /* 0x000000060808722b */ /* 0x000fe20000000008 */
[----:B------:R-:W-:Y:S01]  /*0410*/  SEL R7, R16, 0x63400000, !P1 ;  /* 0x6340000010077807 */ /* 0x000fe20004800000 */
[----:B------:R-:W-:-:S06]  /*0420*/  IMAD.MOV.U32 R6, RZ, RZ, RZ ;  /* 0x000000ffff067224 */ /* 0x000fcc00078e00ff */
[----:B------:R-:W-:-:S08]  /*0430*/  DMUL R10, R8, R6 ;  /* 0x00000006080a7228 */ /* 0x000fd00000000000 */
[----:B------:R-:W-:-:S08]  /*0440*/  DFMA R12, R10, -R2, R6 ;  /* 0x800000020a0c722b */ /* 0x000fd00000000006 */
[----:B------:R-:W-:Y:S01]  /*0450*/  DFMA R8, R8, R12, R10 ;  /* 0x0000000c0808722b */ /* 0x000fe2000000000a */
[----:B------:R-:W-:Y:S10]  /*0460*/  @P0 BRA `(.L_x_3) ;  /* 0x0000000000740947 */ /* 0x000ff40003800000 */
[----:B------:R-:W-:Y:S01]  /*0470*/  LOP3.LUT R12, R5, 0x7ff00000, RZ, 0xc0, !PT ;  /* 0x7ff00000050c7812 */ /* 0x000fe200078ec0ff */
[----:B------:R-:W-:-:S03]  /*0480*/  IMAD.MOV.U32 R10, RZ, RZ, 0x40100000 ;  /* 0x40100000ff0a7424 */ /* 0x000fc600078e00ff */
[----:B------:R-:W-:Y:S01]  /*0490*/  ISETP.LE.U32.AND P0, PT, R12, 0x40100000, PT ;  /* 0x401000000c00780c */ /* 0x000fe20003f03070 */
[----:B------:R-:W-:Y:S02]  /*04a0*/  IMAD.MOV R11, RZ, RZ, -R12 ;  /* 0x000000ffff0b7224 */ /* 0x000fe400078e0a0c */
[----:B------:R-:W-:-:S03]  /*04b0*/  IMAD.MOV.U32 R12, RZ, RZ, RZ ;  /* 0x000000ffff0c7224 */ /* 0x000fc600078e00ff */
[----:B------:R-:W-:Y:S02]  /*04c0*/  VIADDMNMX R10, R11, R10, 0xb9600000, !PT ;  /* 0xb96000000b0a7446 */ /* 0x000fe4000780010a */
[----:B------:R-:W-:Y:S02]  /*04d0*/  SEL R11, R16, 0x63400000, !P0 ;  /* 0x63400000100b7807 */ /* 0x000fe40004000000 */
[----:B------:R-:W-:-:S05]  /*04e0*/  VIMNMX R10, PT, PT, R10, 0x46a00000, PT ;  /* 0x46a000000a0a7848 */ /* 0x000fca0003fe0100 */
[----:B------:R-:W-:-:S04]  /*04f0*/  IMAD.IADD R14, R10, 0x1, -R11 ;  /* 0x000000010a0e7824 */ /* 0x000fc800078e0a0b */
[----:B------:R-:W-:-:S06]  /*0500*/  VIADD R13, R14, 0x7fe00000 ;  /* 0x7fe000000e0d7836 */ /* 0x000fcc0000000000 */
[----:B------:R-:W-:-:S10]  /*0510*/  DMUL R10, R8, R12 ;  /* 0x0000000c080a7228 */ /* 0x000fd40000000000 */
[----:B------:R-:W-:-:S13]  /*0520*/  FSETP.GTU.AND P0, PT, |R11|, 1.469367938527859385e-39, PT ;  /* 0x001000000b00780b */ /* 0x000fda0003f0c200 */
[----:B------:R-:W-:Y:S05]  /*0530*/  @P0 BRA `(.L_x_4) ;  /* 0x0000000000840947 */ /* 0x000fea0003800000 */
[----:B------:R-:W-:Y:S01]  /*0540*/  DFMA R2, R8, -R2, R6 ;  /* 0x800000020802722b */ /* 0x000fe20000000006 */
[----:B------:R-:W-:-:S09]  /*0550*/  IMAD.MOV.U32 R12, RZ, RZ, RZ ;  /* 0x000000ffff0c7224 */ /* 0x000fd200078e00ff */
[C---:B------:R-:W-:Y:S02]  /*0560*/  FSETP.NEU.AND P0, PT, R3.reuse, RZ, PT ;  /* 0x000000ff0300720b */ /* 0x040fe40003f0d000 */
[----:B------:R-:W-:-:S04]  /*0570*/  LOP3.LUT R5, R3, 0x80000000, R5, 0x48, !PT ;  /* 0x8000000003057812 */ /* 0x000fc800078e4805 */
[----:B------:R-:W-:-:S07]  /*0580*/  LOP3.LUT R13, R5, R13, RZ, 0xfc, !PT ;  /* 0x0000000d050d7212 */ /* 0x000fce00078efcff */
[----:B------:R-:W-:Y:S05]  /*0590*/  @!P0 BRA `(.L_x_4) ;  /* 0x00000000006c8947 */ /* 0x000fea0003800000 */
[----:B------:R-:W-:Y:S02]  /*05a0*/  IMAD.MOV R3, RZ, RZ, -R14 ;  /* 0x000000ffff037224 */ /* 0x000fe400078e0a0e */
[----:B------:R-:W-:-:S06]  /*05b0*/  IMAD.MOV.U32 R2, RZ, RZ, RZ ;  /* 0x000000ffff027224 */ /* 0x000fcc00078e00ff */
[----:B------:R-:W-:Y:S02]  /*05c0*/  DFMA R2, R10, -R2, R8 ;  /* 0x800000020a02722b */ /* 0x000fe40000000008 */
[----:B------:R-:W-:-:S04]  /*05d0*/  DMUL.RP R8, R8, R12 ;  /* 0x0000000c08087228 */ /* 0x000fc80000008000 */
[----:B------:R-:W-:-:S04]  /*05e0*/  IADD3 R2, PT, PT, -R14, -0x43300000, RZ ;  /* 0xbcd000000e027810 */ /* 0x000fc80007ffe1ff */
[----:B------:R-:W-:Y:S02]  /*05f0*/  FSETP.NEU.AND P0, PT, |R3|, R2, PT ;  /* 0x000000020300720b */ /* 0x000fe40003f0d200 */
[----:B------:R-:W-:Y:S02]  /*0600*/  LOP3.LUT R5, R9, R5, RZ, 0x3c, !PT ;  /* 0x0000000509057212 */ /* 0x000fe400078e3cff */
[----:B------:R-:W-:Y:S02]  /*0610*/  FSEL R10, R8, R10, !P0 ;  /* 0x0000000a080a7208 */ /* 0x000fe40004000000 */
[----:B------:R-:W-:Y:S01]  /*0620*/  FSEL R11, R5, R11, !P0 ;  /* 0x0000000b050b7208 */ /* 0x000fe20004000000 */
[----:B------:R-:W-:Y:S06]  /*0630*/  BRA `(.L_x_4) ;  /* 0x0000000000447947 */ /* 0x000fec0003800000 */
.L_x_3:
[----:B------:R-:W-:-:S14]  /*0640*/  DSETP.NAN.AND P0, PT, R4, R4, PT ;  /* 0x000000040400722a */ /* 0x000fdc0003f08000 */
[----:B------:R-:W-:Y:S05]  /*0650*/  @P0 BRA `(.L_x_5) ;  /* 0x0000000000340947 */ /* 0x000fea0003800000 */
[----:B------:R-:W-:Y:S01]  /*0660*/  ISETP.NE.AND P0, PT, R15, R14, PT ;  /* 0x0000000e0f00720c */ /* 0x000fe20003f05270 */
[----:B------:R-:W-:Y:S02]  /*0670*/  IMAD.MOV.U32 R10, RZ, RZ, 0x0 ;  /* 0x00000000ff0a7424 */ /* 0x000fe400078e00ff */
[----:B------:R-:W-:-:S10]  /*0680*/  IMAD.MOV.U32 R11, RZ, RZ, -0x80000 ;  /* 0xfff80000ff0b7424 */ /* 0x000fd400078e00ff */
[----:B------:R-:W-:Y:S05]  /*0690*/  @!P0 BRA `(.L_x_4) ;  /* 0x00000000002c8947 */ /* 0x000fea0003800000 */
[----:B------:R-:W-:Y:S02]  /*06a0*/  ISETP.NE.AND P0, PT, R15, 0x7ff00000, PT ;  /* 0x7ff000000f00780c */ /* 0x000fe40003f05270 */
[----:B------:R-:W-:Y:S02]  /*06b0*/  LOP3.LUT R4, R5, 0x40100000, RZ, 0x3c, !PT ;  /* 0x4010000005047812 */ /* 0x000fe400078e3cff */
[----:B------:R-:W-:Y:S02]  /*06c0*/  ISETP.EQ.OR P0, PT, R14, RZ, !P0 ;  /* 0x000000ff0e00720c */ /* 0x000fe40004702670 */
[----:B------:R-:W-:-:S11]  /*06d0*/  LOP3.LUT R11, R4, 0x80000000, RZ, 0xc0, !PT ;  /* 0x80000000040b7812 */ /* 0x000fd600078ec0ff */
[----:B------:R-:W-:Y:S01]  /*06e0*/  @P0 LOP3.LUT R2, R11, 0x7ff00000, RZ, 0xfc, !PT ;  /* 0x7ff000000b020812 */ /* 0x000fe200078efcff */
[----:B------:R-:W-:Y:S02]  /*06f0*/  @!P0 IMAD.MOV.U32 R10, RZ, RZ, RZ ;  /* 0x000000ffff0a8224 */ /* 0x000fe400078e00ff */
[----:B------:R-:W-:Y:S02]  /*0700*/  @P0 IMAD.MOV.U32 R10, RZ, RZ, RZ ;  /* 0x000000ffff0a0224 */ /* 0x000fe400078e00ff */
[----:B------:R-:W-:Y:S01]  /*0710*/  @P0 IMAD.MOV.U32 R11, RZ, RZ, R2 ;  /* 0x000000ffff0b0224 */ /* 0x000fe200078e0002 */
[----:B------:R-:W-:Y:S06]  /*0720*/  BRA `(.L_x_4) ;  /* 0x0000000000087947 */ /* 0x000fec0003800000 */
.L_x_5:
[----:B------:R-:W-:Y:S01]  /*0730*/  LOP3.LUT R11, R5, 0x80000, RZ, 0xfc, !PT ;  /* 0x00080000050b7812 */ /* 0x000fe200078efcff */
[----:B------:R-:W-:-:S07]  /*0740*/  IMAD.MOV.U32 R10, RZ, RZ, R4 ;  /* 0x000000ffff0a7224 */ /* 0x000fce00078e0004 */
.L_x_4:
[----:B------:R-:W-:Y:S05]  /*0750*/  BSYNC.RECONVERGENT B1 ;  /* 0x0000000000017941 */ /* 0x000fea0003800200 */
.L_x_2:
[----:B------:R-:W-:Y:S02]  /*0760*/  IMAD.MOV.U32 R2, RZ, RZ, R0 ;  /* 0x000000ffff027224 */ /* 0x000fe400078e0000 */
[----:B------:R-:W-:-:S04]  /*0770*/  IMAD.MOV.U32 R3, RZ, RZ, 0x0 ;  /* 0x00000000ff037424 */ /* 0x000fc800078e00ff */
[----:B------:R-:W-:Y:S05]  /*0780*/  RET.REL.NODEC R2 `(_Z15computePiKernelPffi) ;  /* 0xfffffff8021c7950 */ /* 0x000fea0003c3ffff */
.L_x_6:
[----:B------:R-:W-:-:S00]  /*0790*/  BRA `(.L_x_6) ;  /* 0xfffffffc00fc7947 */ /* 0x000fc0000383ffff */
[----:B------:R-:W-:-:S00]  /*07a0*/  NOP ;  /* 0x0000000000007918 */ /* 0x000fc00000000000 */
        /* <DEDUP_REMOVED lines=13> */
.L_x_7:


//--------------------- .nv.shared.reserved.0     --------------------------
	.section	.nv.shared.reserved.0,"aw",@nobits
	.weak		__nv_reservedSMEM_offset_0_alias
	.size		__nv_reservedSMEM_offset_0_alias, 0, 64
	.other		__nv_reservedSMEM_offset_0_alias,@"STO_CUDA_RESERVED_SHARED STV_DEFAULT"
__nv_reservedSMEM_offset_0_alias:
	.zero		0
	.zero		64


//--------------------- .nv.constant0._Z15computePiKernelPffi --------------------------
	.section	.nv.constant0._Z15computePiKernelPffi,"a",@progbits
	.sectionflags	@""
	.align	4
.nv.constant0._Z15computePiKernelPffi:
	.zero		912


//--------------------- SYMBOLS --------------------------

	.type		.nv.reservedSmem.offset0,@object
	.size		.nv.reservedSmem.offset0,0x4
